//
// Generated by NVIDIA NVVM Compiler
//
// Compiler Build ID: CL-36424714
// Cuda compilation tools, release 13.0, V13.0.88
// Based on NVVM 20.0.0
//

.version 9.0
.target sm_100
.address_size 64

	// .globl	_Z18intersectionKernelPiS_S_i

.visible .entry _Z18intersectionKernelPiS_S_i(
	.param .u64 .ptr .align 1 _Z18intersectionKernelPiS_S_i_param_0,
	.param .u64 .ptr .align 1 _Z18intersectionKernelPiS_S_i_param_1,
	.param .u64 .ptr .align 1 _Z18intersectionKernelPiS_S_i_param_2,
	.param .u32 _Z18intersectionKernelPiS_S_i_param_3
)
{
	.reg .pred 	%p<4>;
	.reg .b32 	%r<9>;
	.reg .b64 	%rd<11>;

	ld.param.u64 	%rd1, [_Z18intersectionKernelPiS_S_i_param_0];
	ld.param.u64 	%rd2, [_Z18intersectionKernelPiS_S_i_param_1];
	ld.param.u64 	%rd3, [_Z18intersectionKernelPiS_S_i_param_2];
	ld.param.u32 	%r2, [_Z18intersectionKernelPiS_S_i_param_3];
	mov.u32 	%r3, %tid.x;
	mov.u32 	%r4, %ctaid.x;
	mov.u32 	%r5, %ntid.x;
	mad.lo.s32 	%r1, %r4, %r5, %r3;
	setp.ge.s32 	%p1, %r1, %r2;
	@%p1 bra 	$L__BB0_4;
	cvta.to.global.u64 	%rd4, %rd1;
	mul.wide.s32 	%rd5, %r1, 4;
	add.s64 	%rd6, %rd4, %rd5;
	ld.global.u32 	%r6, [%rd6];
	setp.ne.s32 	%p2, %r6, 1;
	@%p2 bra 	$L__BB0_4;
	cvta.to.global.u64 	%rd7, %rd2;
	add.s64 	%rd9, %rd7, %rd5;
	ld.global.u32 	%r7, [%rd9];
	setp.ne.s32 	%p3, %r7, 1;
	@%p3 bra 	$L__BB0_4;
	cvta.to.global.u64 	%rd10, %rd3;
	atom.global.add.u32 	%r8, [%rd10], 1;
$L__BB0_4:
	ret;

}


// ===== COMPILED SASS (sm_100) =====

	.target	sm_100

	.elftype	@"ET_EXEC"


//--------------------- .note.nv.tkinfo           --------------------------
	.section	.note.nv.tkinfo,"",@"SHT_NOTE"
	.sectionflags	@"SHF_NOTE_NV_TKINFO"
	.tkinfo
        /*0018*/ 	.word	0x00000002
        /*0030*/ 	.string	""
        /*0030*/ 	.string	"ptxas"
        /*0030*/ 	.string	"Cuda compilation tools, release 13.0, V13.0.88"
        /*0030*/ 	.string	"Build cuda_13.0.r13.0/compiler.36424714_0"
        /*0030*/ 	.string	"-arch sm_100 -m 64 "



//--------------------- .note.nv.cuinfo           --------------------------
	.section	.note.nv.cuinfo,"",@"SHT_NOTE"
	.sectionflags	@"SHF_NOTE_NV_CUINFO"
        /*0018*/ 	.short	0x0002
        /*001a*/ 	.short	0x0064
        /*001c*/ 	.short	0x0082
	.zero		2


//--------------------- .nv.info                  --------------------------
	.section	.nv.info,"",@"SHT_CUDA_INFO"
	.align	4


	//----- nvinfo : EIATTR_REGCOUNT
	.align		4
        /*0000*/ 	.byte	0x04, 0x2f
        /*0002*/ 	.short	(.L_1 - .L_0)
	.align		4
.L_0:
        /*0004*/ 	.word	index@(_Z18intersectionKernelPiS_S_i)
        /*0008*/ 	.word	0x00000008


	//----- nvinfo : EIATTR_FRAME_SIZE
	.align		4
.L_1:
        /*000c*/ 	.byte	0x04, 0x11
        /*000e*/ 	.short	(.L_3 - .L_2)
	.align		4
.L_2:
        /*0010*/ 	.word	index@(_Z18intersectionKernelPiS_S_i)
        /*0014*/ 	.word	0x00000000


	//----- nvinfo : EIATTR_MIN_STACK_SIZE
	.align		4
.L_3:
        /*0018*/ 	.byte	0x04, 0x12
        /*001a*/ 	.short	(.L_5 - .L_4)
	.align		4
.L_4:
        /*001c*/ 	.word	index@(_Z18intersectionKernelPiS_S_i)
        /*0020*/ 	.word	0x00000000
.L_5:


//--------------------- .nv.compat                --------------------------
	.section	.nv.compat,"",@"SHT_CUDA_COMPAT_INFO"
	.align	4
        /*0000*/ 	.byte	0x02, 0x09, 0x00, 0x00, 0x02, 0x02, 0x01, 0x00, 0x02, 0x05, 0x05, 0x00, 0x03, 0x07, 0x01, 0x01
        /*0010*/ 	.byte	0x02, 0x03, 0x00, 0x00, 0x02, 0x06, 0x01, 0x00, 0x04, 0x0b, 0x08, 0x00, 0x09, 0x00, 0x00, 0x00
        /*0020*/ 	.byte	0x00, 0x00, 0x00, 0x00


//--------------------- .nv.info._Z18intersectionKernelPiS_S_i --------------------------
	.section	.nv.info._Z18intersectionKernelPiS_S_i,"",@"SHT_CUDA_INFO"
	.sectionflags	@""
	.align	4


	//----- nvinfo : EIATTR_CUDA_API_VERSION
	.align		4
        /*0000*/ 	.byte	0x04, 0x37
        /*0002*/ 	.short	(.L_7 - .L_6)
.L_6:
        /*0004*/ 	.word	0x00000082


	//----- nvinfo : EIATTR_KPARAM_INFO
	.align		4
.L_7:
        /*0008*/ 	.byte	0x04, 0x17
        /*000a*/ 	.short	(.L_9 - .L_8)
.L_8:
        /*000c*/ 	.word	0x00000000
        /*0010*/ 	.short	0x0003
        /*0012*/ 	.short	0x0018
        /*0014*/ 	.byte	0x00, 0xf0, 0x11, 0x00


	//----- nvinfo : EIATTR_KPARAM_INFO
	.align		4
.L_9:
        /*0018*/ 	.byte	0x04, 0x17
        /*001a*/ 	.short	(.L_11 - .L_10)
.L_10:
        /*001c*/ 	.word	0x00000000
        /*0020*/ 	.short	0x0002
        /*0022*/ 	.short	0x0010
        /*0024*/ 	.byte	0x00, 0xf5, 0x21, 0x00


	//----- nvinfo : EIATTR_KPARAM_INFO
	.align		4
.L_11:
        /*0028*/ 	.byte	0x04, 0x17
        /*002a*/ 	.short	(.L_13 - .L_12)
.L_12:
        /*002c*/ 	.word	0x00000000
        /*0030*/ 	.short	0x0001
        /*0032*/ 	.short	0x0008
        /*0034*/ 	.byte	0x00, 0xf5, 0x21, 0x00


	//----- nvinfo : EIATTR_KPARAM_INFO
	.align		4
.L_13:
        /*0038*/ 	.byte	0x04, 0x17
        /*003a*/ 	.short	(.L_15 - .L_14)
.L_14:
        /*003c*/ 	.word	0x00000000
        /*0040*/ 	.short	0x0000
        /*0042*/ 	.short	0x0000
        /*0044*/ 	.byte	0x00, 0xf5, 0x21, 0x00


	//----- nvinfo : EIATTR_SPARSE_MMA_MASK
	.align		4
.L_15:
        /*0048*/ 	.byte	0x03, 0x50
        /*004a*/ 	.short	0x0000


	//----- nvinfo : EIATTR_MAXREG_COUNT
	.align		4
        /*004c*/ 	.byte	0x03, 0x1b
        /*004e*/ 	.short	0x00ff


	//----- nvinfo : EIATTR_MERCURY_ISA_VERSION
	.align		4
        /*0050*/ 	.byte	0x03, 0x5f
        /*0052*/ 	.short	0x0101


	//----- nvinfo : EIATTR_INT_WARP_WIDE_INSTR_OFFSETS
	.align		4
        /*0054*/ 	.byte	0x04, 0x31
        /*0056*/ 	.short	(.L_17 - .L_16)


	//   ....[0]....
.L_16:
        /*0058*/ 	.word	0x00000150


	//----- nvinfo : EIATTR_VRC_CTA_INIT_COUNT
	.align		4
.L_17:
        /*005c*/ 	.byte	0x02, 0x4a
	.zero		1
	.zero		1


	//----- nvinfo : EIATTR_EXIT_INSTR_OFFSETS
	.align		4
        /*0060*/ 	.byte	0x04, 0x1c
        /*0062*/ 	.short	(.L_19 - .L_18)


	//   ....[0]....
.L_18:
        /*0064*/ 	.word	0x00000070


	//   ....[1]....
        /*0068*/ 	.word	0x000000d0


	//   ....[2]....
        /*006c*/ 	.word	0x00000120


	//   ....[3]....
        /*0070*/ 	.word	0x000001a0


	//----- nvinfo : EIATTR_CBANK_PARAM_SIZE
	.align		4
.L_19:
        /*0074*/ 	.byte	0x03, 0x19
        /*0076*/ 	.short	0x001c


	//----- nvinfo : EIATTR_PARAM_CBANK
	.align		4
        /*0078*/ 	.byte	0x04, 0x0a
        /*007a*/ 	.short	(.L_21 - .L_20)
	.align		4
.L_20:
        /*007c*/ 	.word	index@(.nv.constant0._Z18intersectionKernelPiS_S_i)
        /*0080*/ 	.short	0x0380
        /*0082*/ 	.short	0x001c


	//----- nvinfo : EIATTR_SW_WAR
	.align		4
.L_21:
        /*0084*/ 	.byte	0x04, 0x36
        /*0086*/ 	.short	(.L_23 - .L_22)
.L_22:
        /*0088*/ 	.word	0x00000008
.L_23:


//--------------------- .nv.callgraph             --------------------------
	.section	.nv.callgraph,"",@"SHT_CUDA_CALLGRAPH"
	.align	4
	.sectionentsize	8
	.align		4
        /*0000*/ 	.word	0x00000000
	.align		4
        /*0004*/ 	.word	0xffffffff
	.align		4
        /*0008*/ 	.word	0x00000000
	.align		4
        /*000c*/ 	.word	0xfffffffe
	.align		4
        /*0010*/ 	.word	0x00000000
	.align		4
        /*0014*/ 	.word	0xfffffffd
	.align		4
        /*0018*/ 	.word	0x00000000
	.align		4
        /*001c*/ 	.word	0xfffffffc


//--------------------- .text._Z18intersectionKernelPiS_S_i --------------------------
	.section	.text._Z18intersectionKernelPiS_S_i,"ax",@progbits
	.align	128
        .global         _Z18intersectionKernelPiS_S_i
        .type           _Z18intersectionKernelPiS_S_i,@function
        .size           _Z18intersectionKernelPiS_S_i,(.L_x_1 - _Z18intersectionKernelPiS_S_i)
        .other          _Z18intersectionKernelPiS_S_i,@"STO_CUDA_ENTRY STV_DEFAULT"
_Z18intersectionKernelPiS_S_i:
.text._Z18intersectionKernelPiS_S_i:
[----:B------:R-:W-:Y:S01]  /*0000*/  LDC R1, c[0x0][0x37c] ;  /* 0x0000df00ff017b82 */ /* 0x000fe20000000800 */
[----:B------:R-:W0:Y:S07]  /*0010*/  S2R R5, SR_TID.X ;  /* 0x0000000000057919 */ /* 0x000e2e0000002100 */
[----:B------:R-:W0:Y:S01]  /*0020*/  S2UR UR4, SR_CTAID.X ;  /* 0x00000000000479c3 */ /* 0x000e220000002500 */
[----:B------:R-:W1:Y:S07]  /*0030*/  LDCU UR5, c[0x0][0x398] ;  /* 0x00007300ff0577ac */ /* 0x000e6e0008000800 */
[----:B------:R-:W0:Y:S02]  /*0040*/  LDC R0, c[0x0][0x360] ;  /* 0x0000d800ff007b82 */ /* 0x000e240000000800 */
[----:B0-----:R-:W-:-:S05]  /*0050*/  IMAD R5, R0, UR4, R5 ;  /* 0x0000000400057c24 */ /* 0x001fca000f8e0205 */
[----:B-1----:R-:W-:-:S13]  /*0060*/  ISETP.GE.AND P0, PT, R5, UR5, PT ;  /* 0x0000000505007c0c */ /* 0x002fda000bf06270 */
[----:B------:R-:W-:Y:S05]  /*0070*/  @P0 EXIT ;  /* 0x000000000000094d */ /* 0x000fea0003800000 */
[----:B------:R-:W0:Y:S01]  /*0080*/  LDC.64 R2, c[0x0][0x380] ;  /* 0x0000e000ff027b82 */ /* 0x000e220000000a00 */
[----:B------:R-:W1:Y:S01]  /*0090*/  LDCU.64 UR4, c[0x0][0x358] ;  /* 0x00006b00ff0477ac */ /* 0x000e620008000a00 */
[----:B0-----:R-:W-:-:S06]  /*00a0*/  IMAD.WIDE R2, R5, 0x4, R2 ;  /* 0x0000000405027825 */ /* 0x001fcc00078e0202 */
[----:B-1----:R-:W2:Y:S02]  /*00b0*/  LDG.E R2, desc[UR4][R2.64] ;  /* 0x0000000402027981 */ /* 0x002ea4000c1e1900 */
[----:B--2---:R-:W-:-:S13]  /*00c0*/  ISETP.NE.AND P0, PT, R2, 0x1, PT ;  /* 0x000000010200780c */ /* 0x004fda0003f05270 */
[----:B------:R-:W-:Y:S05]  /*00d0*/  @P0 EXIT ;  /* 0x000000000000094d */ /* 0x000fea0003800000 */
[----:B------:R-:W0:Y:S02]  /*00e0*/  LDC.64 R2, c[0x0][0x388] ;  /* 0x0000e200ff027b82 */ /* 0x000e240000000a00 */
[----:B0-----:R-:W-:-:S06]  /*00f0*/  IMAD.WIDE R2, R5, 0x4, R2 ;  /* 0x0000000405027825 */ /* 0x001fcc00078e0202 */
[----:B------:R-:W2:Y:S02]  /*0100*/  LDG.E R2, desc[UR4][R2.64] ;  /* 0x0000000402027981 */ /* 0x000ea4000c1e1900 */
[----:B--2---:R-:W-:-:S13]  /*0110*/  ISETP.NE.AND P0, PT, R2, 0x1, PT ;  /* 0x000000010200780c */ /* 0x004fda0003f05270 */
[----:B------:R-:W-:Y:S05]  /*0120*/  @P0 EXIT ;  /* 0x000000000000094d */ /* 0x000fea0003800000 */
[----:B------:R-:W0:Y:S01]  /*0130*/  S2R R0, SR_LANEID ;  /* 0x0000000000007919 */ /* 0x000e220000000000 */
[----:B------:R-:W1:Y:S01]  /*0140*/  LDC.64 R2, c[0x0][0x390] ;  /* 0x0000e400ff027b82 */ /* 0x000e620000000a00 */
[----:B------:R-:W-:Y:S02]  /*0150*/  VOTEU.ANY UR6, UPT, PT ;  /* 0x0000000000067886 */ /* 0x000fe400038e0100 */
[----:B------:R-:W-:Y:S02]  /*0160*/  UFLO.U32 UR7, UR6 ;  /* 0x00000006000772bd */ /* 0x000fe400080e0000 */
[----:B------:R-:W1:Y:S04]  /*0170*/  POPC R5, UR6 ;  /* 0x0000000600057d09 */ /* 0x000e680008000000 */
[----:B0-----:R-:W-:-:S13]  /*0180*/  ISETP.EQ.U32.AND P0, PT, R0, UR7, PT ;  /* 0x0000000700007c0c */ /* 0x001fda000bf02070 */
[----:B-1----:R-:W-:Y:S01]  /*0190*/  @P0 REDG.E.ADD.STRONG.GPU desc[UR4][R2.64], R5 ;  /* 0x000000050200098e */ /* 0x002fe2000c12e104 */
[----:B------:R-:W-:Y:S05]  /*01a0*/  EXIT ;  /* 0x000000000000794d */ /* 0x000fea0003800000 */
.L_x_0:
[----:B------:R-:W-:-:S00]  /*01b0*/  BRA `(.L_x_0) ;  /* 0xfffffffc00fc7947 */ /* 0x000fc0000383ffff */
[----:B------:R-:W-:-:S00]  /*01c0*/  NOP ;  /* 0x0000000000007918 */ /* 0x000fc00000000000 */
        /* <DEDUP_REMOVED lines=11> */
.L_x_1:


//--------------------- .nv.shared.reserved.0     --------------------------
	.section	.nv.shared.reserved.0,"aw",@nobits
	.weak		__nv_reservedSMEM_offset_0_alias
	.size		__nv_reservedSMEM_offset_0_alias, 0, 64
	.other		__nv_reservedSMEM_offset_0_alias,@"STO_CUDA_RESERVED_SHARED STV_DEFAULT"
__nv_reservedSMEM_offset_0_alias:
	.zero		0
	.zero		64


//--------------------- .nv.constant0._Z18intersectionKernelPiS_S_i --------------------------
	.section	.nv.constant0._Z18intersectionKernelPiS_S_i,"a",@progbits
	.sectionflags	@""
	.align	4
.nv.constant0._Z18intersectionKernelPiS_S_i:
	.zero		924


//--------------------- SYMBOLS --------------------------

	.type		.nv.reservedSmem.offset0,@object
	.size		.nv.reservedSmem.offset0,0x4
